//
// Generated by NVIDIA NVVM Compiler
//
// Compiler Build ID: CL-36424714
// Cuda compilation tools, release 13.0, V13.0.88
// Based on NVVM 20.0.0
//

.version 9.0
.target sm_100
.address_size 64

	// .globl	_Z17bitonic_sort_stepPiii

.visible .entry _Z17bitonic_sort_stepPiii(
	.param .u64 .ptr .align 1 _Z17bitonic_sort_stepPiii_param_0,
	.param .u32 _Z17bitonic_sort_stepPiii_param_1,
	.param .u32 _Z17bitonic_sort_stepPiii_param_2
)
{
	.reg .pred 	%p<5>;
	.reg .b32 	%r<13>;
	.reg .b64 	%rd<11>;

	ld.param.u64 	%rd6, [_Z17bitonic_sort_stepPiii_param_0];
	ld.param.u32 	%r8, [_Z17bitonic_sort_stepPiii_param_1];
	ld.param.u32 	%r7, [_Z17bitonic_sort_stepPiii_param_2];
	cvta.to.global.u64 	%rd1, %rd6;
	mov.u32 	%r9, %tid.x;
	mov.u32 	%r10, %ntid.x;
	mov.u32 	%r11, %ctaid.x;
	mad.lo.s32 	%r1, %r10, %r11, %r9;
	xor.b32  	%r2, %r8, %r1;
	setp.ge.u32 	%p1, %r1, %r2;
	@%p1 bra 	$L__BB0_6;
	and.b32  	%r12, %r7, %r1;
	setp.ne.s32 	%p2, %r12, 0;
	@%p2 bra 	$L__BB0_4;
	mul.wide.u32 	%rd9, %r1, 4;
	add.s64 	%rd2, %rd1, %rd9;
	ld.global.u32 	%r3, [%rd2];
	mul.wide.u32 	%rd10, %r2, 4;
	add.s64 	%rd3, %rd1, %rd10;
	ld.global.u32 	%r4, [%rd3];
	setp.le.s32 	%p4, %r3, %r4;
	@%p4 bra 	$L__BB0_6;
	st.global.u32 	[%rd2], %r4;
	st.global.u32 	[%rd3], %r3;
	bra.uni 	$L__BB0_6;
$L__BB0_4:
	mul.wide.u32 	%rd7, %r1, 4;
	add.s64 	%rd4, %rd1, %rd7;
	ld.global.u32 	%r5, [%rd4];
	mul.wide.u32 	%rd8, %r2, 4;
	add.s64 	%rd5, %rd1, %rd8;
	ld.global.u32 	%r6, [%rd5];
	setp.ge.s32 	%p3, %r5, %r6;
	@%p3 bra 	$L__BB0_6;
	st.global.u32 	[%rd4], %r6;
	st.global.u32 	[%rd5], %r5;
$L__BB0_6:
	ret;

}


// ===== COMPILED SASS (sm_100) =====

	.target	sm_100

	.elftype	@"ET_EXEC"


//--------------------- .note.nv.tkinfo           --------------------------
	.section	.note.nv.tkinfo,"",@"SHT_NOTE"
	.sectionflags	@"SHF_NOTE_NV_TKINFO"
	.tkinfo
        /*0018*/ 	.word	0x00000002
        /*0030*/ 	.string	""
        /*0030*/ 	.string	"ptxas"
        /*0030*/ 	.string	"Cuda compilation tools, release 13.0, V13.0.88"
        /*0030*/ 	.string	"Build cuda_13.0.r13.0/compiler.36424714_0"
        /*0030*/ 	.string	"-arch sm_100 -m 64 "



//--------------------- .note.nv.cuinfo           --------------------------
	.section	.note.nv.cuinfo,"",@"SHT_NOTE"
	.sectionflags	@"SHF_NOTE_NV_CUINFO"
        /*0018*/ 	.short	0x0002
        /*001a*/ 	.short	0x0064
        /*001c*/ 	.short	0x0082
	.zero		2


//--------------------- .nv.info                  --------------------------
	.section	.nv.info,"",@"SHT_CUDA_INFO"
	.align	4


	//----- nvinfo : EIATTR_REGCOUNT
	.align		4
        /*0000*/ 	.byte	0x04, 0x2f
        /*0002*/ 	.short	(.L_1 - .L_0)
	.align		4
.L_0:
        /*0004*/ 	.word	index@(_Z17bitonic_sort_stepPiii)
        /*0008*/ 	.word	0x0000000c


	//----- nvinfo : EIATTR_FRAME_SIZE
	.align		4
.L_1:
        /*000c*/ 	.byte	0x04, 0x11
        /*000e*/ 	.short	(.L_3 - .L_2)
	.align		4
.L_2:
        /*0010*/ 	.word	index@(_Z17bitonic_sort_stepPiii)
        /*0014*/ 	.word	0x00000000


	//----- nvinfo : EIATTR_MIN_STACK_SIZE
	.align		4
.L_3:
        /*0018*/ 	.byte	0x04, 0x12
        /*001a*/ 	.short	(.L_5 - .L_4)
	.align		4
.L_4:
        /*001c*/ 	.word	index@(_Z17bitonic_sort_stepPiii)
        /*0020*/ 	.word	0x00000000
.L_5:


//--------------------- .nv.compat                --------------------------
	.section	.nv.compat,"",@"SHT_CUDA_COMPAT_INFO"
	.align	4
        /*0000*/ 	.byte	0x02, 0x09, 0x00, 0x00, 0x02, 0x02, 0x01, 0x00, 0x02, 0x05, 0x05, 0x00, 0x03, 0x07, 0x01, 0x01
        /*0010*/ 	.byte	0x02, 0x03, 0x00, 0x00, 0x02, 0x06, 0x01, 0x00, 0x04, 0x0b, 0x08, 0x00, 0x09, 0x00, 0x00, 0x00
        /*0020*/ 	.byte	0x00, 0x00, 0x00, 0x00


//--------------------- .nv.info._Z17bitonic_sort_stepPiii --------------------------
	.section	.nv.info._Z17bitonic_sort_stepPiii,"",@"SHT_CUDA_INFO"
	.sectionflags	@""
	.align	4


	//----- nvinfo : EIATTR_CUDA_API_VERSION
	.align		4
        /*0000*/ 	.byte	0x04, 0x37
        /*0002*/ 	.short	(.L_7 - .L_6)
.L_6:
        /*0004*/ 	.word	0x00000082


	//----- nvinfo : EIATTR_KPARAM_INFO
	.align		4
.L_7:
        /*0008*/ 	.byte	0x04, 0x17
        /*000a*/ 	.short	(.L_9 - .L_8)
.L_8:
        /*000c*/ 	.word	0x00000000
        /*0010*/ 	.short	0x0002
        /*0012*/ 	.short	0x000c
        /*0014*/ 	.byte	0x00, 0xf0, 0x11, 0x00


	//----- nvinfo : EIATTR_KPARAM_INFO
	.align		4
.L_9:
        /*0018*/ 	.byte	0x04, 0x17
        /*001a*/ 	.short	(.L_11 - .L_10)
.L_10:
        /*001c*/ 	.word	0x00000000
        /*0020*/ 	.short	0x0001
        /*0022*/ 	.short	0x0008
        /*0024*/ 	.byte	0x00, 0xf0, 0x11, 0x00


	//----- nvinfo : EIATTR_KPARAM_INFO
	.align		4
.L_11:
        /*0028*/ 	.byte	0x04, 0x17
        /*002a*/ 	.short	(.L_13 - .L_12)
.L_12:
        /*002c*/ 	.word	0x00000000
        /*0030*/ 	.short	0x0000
        /*0032*/ 	.short	0x0000
        /*0034*/ 	.byte	0x00, 0xf5, 0x21, 0x00


	//----- nvinfo : EIATTR_SPARSE_MMA_MASK
	.align		4
.L_13:
        /*0038*/ 	.byte	0x03, 0x50
        /*003a*/ 	.short	0x0000


	//----- nvinfo : EIATTR_MAXREG_COUNT
	.align		4
        /*003c*/ 	.byte	0x03, 0x1b
        /*003e*/ 	.short	0x00ff


	//----- nvinfo : EIATTR_MERCURY_ISA_VERSION
	.align		4
        /*0040*/ 	.byte	0x03, 0x5f
        /*0042*/ 	.short	0x0101


	//----- nvinfo : EIATTR_VRC_CTA_INIT_COUNT
	.align		4
        /*0044*/ 	.byte	0x02, 0x4a
	.zero		1
	.zero		1


	//----- nvinfo : EIATTR_EXIT_INSTR_OFFSETS
	.align		4
        /*0048*/ 	.byte	0x04, 0x1c
        /*004a*/ 	.short	(.L_15 - .L_14)


	//   ....[0]....
.L_14:
        /*004c*/ 	.word	0x00000080


	//   ....[1]....
        /*0050*/ 	.word	0x00000130


	//   ....[2]....
        /*0054*/ 	.word	0x00000160


	//   ....[3]....
        /*0058*/ 	.word	0x000001d0


	//   ....[4]....
        /*005c*/ 	.word	0x00000200


	//----- nvinfo : EIATTR_CRS_STACK_SIZE
	.align		4
.L_15:
        /*0060*/ 	.byte	0x04, 0x1e
        /*0062*/ 	.short	(.L_17 - .L_16)
.L_16:
        /*0064*/ 	.word	0x00000000


	//----- nvinfo : EIATTR_CBANK_PARAM_SIZE
	.align		4
.L_17:
        /*0068*/ 	.byte	0x03, 0x19
        /*006a*/ 	.short	0x0010


	//----- nvinfo : EIATTR_PARAM_CBANK
	.align		4
        /*006c*/ 	.byte	0x04, 0x0a
        /*006e*/ 	.short	(.L_19 - .L_18)
	.align		4
.L_18:
        /*0070*/ 	.word	index@(.nv.constant0._Z17bitonic_sort_stepPiii)
        /*0074*/ 	.short	0x0380
        /*0076*/ 	.short	0x0010


	//----- nvinfo : EIATTR_SW_WAR
	.align		4
.L_19:
        /*0078*/ 	.byte	0x04, 0x36
        /*007a*/ 	.short	(.L_21 - .L_20)
.L_20:
        /*007c*/ 	.word	0x00000008
.L_21:


//--------------------- .nv.callgraph             --------------------------
	.section	.nv.callgraph,"",@"SHT_CUDA_CALLGRAPH"
	.align	4
	.sectionentsize	8
	.align		4
        /*0000*/ 	.word	0x00000000
	.align		4
        /*0004*/ 	.word	0xffffffff
	.align		4
        /*0008*/ 	.word	0x00000000
	.align		4
        /*000c*/ 	.word	0xfffffffe
	.align		4
        /*0010*/ 	.word	0x00000000
	.align		4
        /*0014*/ 	.word	0xfffffffd
	.align		4
        /*0018*/ 	.word	0x00000000
	.align		4
        /*001c*/ 	.word	0xfffffffc


//--------------------- .text._Z17bitonic_sort_stepPiii --------------------------
	.section	.text._Z17bitonic_sort_stepPiii,"ax",@progbits
	.align	128
        .global         _Z17bitonic_sort_stepPiii
        .type           _Z17bitonic_sort_stepPiii,@function
        .size           _Z17bitonic_sort_stepPiii,(.L_x_2 - _Z17bitonic_sort_stepPiii)
        .other          _Z17bitonic_sort_stepPiii,@"STO_CUDA_ENTRY STV_DEFAULT"
_Z17bitonic_sort_stepPiii:
.text._Z17bitonic_sort_stepPiii:
[----:B------:R-:W-:Y:S01]  /*0000*/  LDC R1, c[0x0][0x37c] ;  /* 0x0000df00ff017b82 */ /* 0x000fe20000000800 */
[----:B------:R-:W0:Y:S01]  /*0010*/  S2R R7, SR_TID.X ;  /* 0x0000000000077919 */ /* 0x000e220000002100 */
[----:B------:R-:W0:Y:S01]  /*0020*/  LDCU UR4, c[0x0][0x360] ;  /* 0x00006c00ff0477ac */ /* 0x000e220008000800 */
[----:B------:R-:W0:Y:S01]  /*0030*/  S2R R0, SR_CTAID.X ;  /* 0x0000000000007919 */ /* 0x000e220000002500 */
[----:B------:R-:W1:Y:S01]  /*0040*/  LDCU UR5, c[0x0][0x388] ;  /* 0x00007100ff0577ac */ /* 0x000e620008000800 */
[----:B0-----:R-:W-:-:S05]  /*0050*/  IMAD R7, R0, UR4, R7 ;  /* 0x0000000400077c24 */ /* 0x001fca000f8e0207 */
[----:B-1----:R-:W-:-:S04]  /*0060*/  LOP3.LUT R9, R7, UR5, RZ, 0x3c, !PT ;  /* 0x0000000507097c12 */ /* 0x002fc8000f8e3cff */
[----:B------:R-:W-:-:S13]  /*0070*/  ISETP.GE.U32.AND P0, PT, R7, R9, PT ;  /* 0x000000090700720c */ /* 0x000fda0003f06070 */
[----:B------:R-:W-:Y:S05]  /*0080*/  @P0 EXIT ;  /* 0x000000000000094d */ /* 0x000fea0003800000 */
[----:B------:R-:W0:Y:S02]  /*0090*/  LDCU UR4, c[0x0][0x38c] ;  /* 0x00007180ff0477ac */ /* 0x000e240008000800 */
[----:B0-----:R-:W-:Y:S01]  /*00a0*/  LOP3.LUT P0, RZ, R7, UR4, RZ, 0xc0, !PT ;  /* 0x0000000407ff7c12 */ /* 0x001fe2000f80c0ff */
[----:B------:R-:W0:-:S12]  /*00b0*/  LDCU.64 UR4, c[0x0][0x358] ;  /* 0x00006b00ff0477ac */ /* 0x000e180008000a00 */
[----:B------:R-:W-:Y:S05]  /*00c0*/  @P0 BRA `(.L_x_0) ;  /* 0x0000000000280947 */ /* 0x000fea0003800000 */
[----:B------:R-:W1:Y:S02]  /*00d0*/  LDC.64 R4, c[0x0][0x380] ;  /* 0x0000e000ff047b82 */ /* 0x000e640000000a00 */
[----:B-1----:R-:W-:-:S04]  /*00e0*/  IMAD.WIDE.U32 R2, R7, 0x4, R4 ;  /* 0x0000000407027825 */ /* 0x002fc800078e0004 */
[----:B------:R-:W-:Y:S01]  /*00f0*/  IMAD.WIDE.U32 R4, R9, 0x4, R4 ;  /* 0x0000000409047825 */ /* 0x000fe200078e0004 */
[----:B0-----:R-:W2:Y:S04]  /*0100*/  LDG.E R7, desc[UR4][R2.64] ;  /* 0x0000000402077981 */ /* 0x001ea8000c1e1900 */
[----:B------:R-:W2:Y:S02]  /*0110*/  LDG.E R0, desc[UR4][R4.64] ;  /* 0x0000000404007981 */ /* 0x000ea4000c1e1900 */
[----:B--2---:R-:W-:-:S13]  /*0120*/  ISETP.GT.AND P0, PT, R7, R0, PT ;  /* 0x000000000700720c */ /* 0x004fda0003f04270 */
[----:B------:R-:W-:Y:S05]  /*0130*/  @!P0 EXIT ;  /* 0x000000000000894d */ /* 0x000fea0003800000 */
[----:B------:R-:W-:Y:S04]  /*0140*/  STG.E desc[UR4][R2.64], R0 ;  /* 0x0000000002007986 */ /* 0x000fe8000c101904 */
[----:B------:R-:W-:Y:S01]  /*0150*/  STG.E desc[UR4][R4.64], R7 ;  /* 0x0000000704007986 */ /* 0x000fe2000c101904 */
[----:B------:R-:W-:Y:S05]  /*0160*/  EXIT ;  /* 0x000000000000794d */ /* 0x000fea0003800000 */
.L_x_0:
[----:B------:R-:W1:Y:S02]  /*0170*/  LDC.64 R2, c[0x0][0x380] ;  /* 0x0000e000ff027b82 */ /* 0x000e640000000a00 */
[----:B-1----:R-:W-:-:S04]  /*0180*/  IMAD.WIDE.U32 R4, R7, 0x4, R2 ;  /* 0x0000000407047825 */ /* 0x002fc800078e0002 */
[----:B------:R-:W-:Y:S01]  /*0190*/  IMAD.WIDE.U32 R2, R9, 0x4, R2 ;  /* 0x0000000409027825 */ /* 0x000fe200078e0002 */
[----:B0-----:R-:W2:Y:S04]  /*01a0*/  LDG.E R7, desc[UR4][R4.64] ;  /* 0x0000000404077981 */ /* 0x001ea8000c1e1900 */
[----:B------:R-:W2:Y:S02]  /*01b0*/  LDG.E R0, desc[UR4][R2.64] ;  /* 0x0000000402007981 */ /* 0x000ea4000c1e1900 */
[----:B--2---:R-:W-:-:S13]  /*01c0*/  ISETP.GE.AND P0, PT, R7, R0, PT ;  /* 0x000000000700720c */ /* 0x004fda0003f06270 */
[----:B------:R-:W-:Y:S05]  /*01d0*/  @P0 EXIT ;  /* 0x000000000000094d */ /* 0x000fea0003800000 */
[----:B------:R-:W-:Y:S04]  /*01e0*/  STG.E desc[UR4][R4.64], R0 ;  /* 0x0000000004007986 */ /* 0x000fe8000c101904 */
[----:B------:R-:W-:Y:S01]  /*01f0*/  STG.E desc[UR4][R2.64], R7 ;  /* 0x0000000702007986 */ /* 0x000fe2000c101904 */
[----:B------:R-:W-:Y:S05]  /*0200*/  EXIT ;  /* 0x000000000000794d */ /* 0x000fea0003800000 */
.L_x_1:
[----:B------:R-:W-:-:S00]  /*0210*/  BRA `(.L_x_1) ;  /* 0xfffffffc00fc7947 */ /* 0x000fc0000383ffff */
[----:B------:R-:W-:-:S00]  /*0220*/  NOP ;  /* 0x0000000000007918 */ /* 0x000fc00000000000 */
        /* <DEDUP_REMOVED lines=13> */
.L_x_2:


//--------------------- .nv.shared.reserved.0     --------------------------
	.section	.nv.shared.reserved.0,"aw",@nobits
	.weak		__nv_reservedSMEM_offset_0_alias
	.size		__nv_reservedSMEM_offset_0_alias, 0, 64
	.other		__nv_reservedSMEM_offset_0_alias,@"STO_CUDA_RESERVED_SHARED STV_DEFAULT"
__nv_reservedSMEM_offset_0_alias:
	.zero		0
	.zero		64


//--------------------- .nv.constant0._Z17bitonic_sort_stepPiii --------------------------
	.section	.nv.constant0._Z17bitonic_sort_stepPiii,"a",@progbits
	.sectionflags	@""
	.align	4
.nv.constant0._Z17bitonic_sort_stepPiii:
	.zero		912


//--------------------- SYMBOLS --------------------------

	.type		.nv.reservedSmem.offset0,@object
	.size		.nv.reservedSmem.offset0,0x4
